	.headerflags	@"EF_CUDA_TEXMODE_UNIFIED EF_CUDA_64BIT_ADDRESS EF_CUDA_ACCELERATORS EF_CUDA_SM90 EF_CUDA_VIRTUAL_SM(EF_CUDA_SM90)"
	.elftype	@"ET_EXEC"


//--------------------- .nv.info                  --------------------------
	.section	.nv.info,"",@"SHT_CUDA_INFO"
	.align	4


	//----- nvinfo : EIATTR_REGCOUNT
	.align		4
        /*0000*/ 	.byte	0x04, 0x2f
        /*0002*/ 	.short	(.L_3 - .L_2)
	.align		4
.L_2:
        /*0004*/ 	.word	index@(triton_poi_fused__native_batch_norm_legit_no_training_mul_sigmoid_32)
        /*0008*/ 	.word	0x0000001c


	//----- nvinfo : EIATTR_MIN_STACK_SIZE
	.align		4
.L_3:
        /*000c*/ 	.byte	0x04, 0x12
        /*000e*/ 	.short	(.L_5 - .L_4)
	.align		4
.L_4:
        /*0010*/ 	.word	index@(triton_poi_fused__native_batch_norm_legit_no_training_mul_sigmoid_32)
        /*0014*/ 	.word	0x00000000


	//----- nvinfo : EIATTR_FRAME_SIZE
	.align		4
.L_5:
        /*0018*/ 	.byte	0x04, 0x11
        /*001a*/ 	.short	(.L_7 - .L_6)
	.align		4
.L_6:
        /*001c*/ 	.word	index@(triton_poi_fused__native_batch_norm_legit_no_training_mul_sigmoid_32)
        /*0020*/ 	.word	0x00000000


	//----- nvinfo : EIATTR_MIN_STACK_SIZE
	.align		4
.L_7:
        /*0024*/ 	.byte	0x04, 0x12
        /*0026*/ 	.short	(.L_9 - .L_8)
	.align		4
.L_8:
        /*0028*/ 	.word	index@(triton_poi_fused__native_batch_norm_legit_no_training_mul_sigmoid_32)
        /*002c*/ 	.word	0x00000000
.L_9:


//--------------------- .nv.info.triton_poi_fused__native_batch_norm_legit_no_training_mul_sigmoid_32 --------------------------
	.section	.nv.info.triton_poi_fused__native_batch_norm_legit_no_training_mul_sigmoid_32,"",@"SHT_CUDA_INFO"
	.sectionflags	@""
	.align	4


	//----- nvinfo : EIATTR_CUDA_API_VERSION
	.align		4
        /*0000*/ 	.byte	0x04, 0x37
        /*0002*/ 	.short	(.L_11 - .L_10)
.L_10:
        /*0004*/ 	.word	0x0000007c


	//----- nvinfo : EIATTR_KPARAM_INFO
	.align		4
.L_11:
        /*0008*/ 	.byte	0x04, 0x17
        /*000a*/ 	.short	(.L_13 - .L_12)
.L_12:
        /*000c*/ 	.word	0x00000000
        /*0010*/ 	.short	0x0006
        /*0012*/ 	.short	0x0030
        /*0014*/ 	.byte	0x00, 0xf0, 0x11, 0x00


	//----- nvinfo : EIATTR_KPARAM_INFO
	.align		4
.L_13:
        /*0018*/ 	.byte	0x04, 0x17
        /*001a*/ 	.short	(.L_15 - .L_14)
.L_14:
        /*001c*/ 	.word	0x00000000
        /*0020*/ 	.short	0x0005
        /*0022*/ 	.short	0x0028
        /*0024*/ 	.byte	0x00, 0xf4, 0x21, 0x00


	//----- nvinfo : EIATTR_KPARAM_INFO
	.align		4
.L_15:
        /*0028*/ 	.byte	0x04, 0x17
        /*002a*/ 	.short	(.L_17 - .L_16)
.L_16:
        /*002c*/ 	.word	0x00000000
        /*0030*/ 	.short	0x0004
        /*0032*/ 	.short	0x0020
        /*0034*/ 	.byte	0x00, 0xf4, 0x21, 0x00


	//----- nvinfo : EIATTR_KPARAM_INFO
	.align		4
.L_17:
        /*0038*/ 	.byte	0x04, 0x17
        /*003a*/ 	.short	(.L_19 - .L_18)
.L_18:
        /*003c*/ 	.word	0x00000000
        /*0040*/ 	.short	0x0003
        /*0042*/ 	.short	0x0018
        /*0044*/ 	.byte	0x00, 0xf4, 0x21, 0x00


	//----- nvinfo : EIATTR_KPARAM_INFO
	.align		4
.L_19:
        /*0048*/ 	.byte	0x04, 0x17
        /*004a*/ 	.short	(.L_21 - .L_20)
.L_20:
        /*004c*/ 	.word	0x00000000
        /*0050*/ 	.short	0x0002
        /*0052*/ 	.short	0x0010
        /*0054*/ 	.byte	0x00, 0xf4, 0x21, 0x00


	//----- nvinfo : EIATTR_KPARAM_INFO
	.align		4
.L_21:
        /*0058*/ 	.byte	0x04, 0x17
        /*005a*/ 	.short	(.L_23 - .L_22)
.L_22:
        /*005c*/ 	.word	0x00000000
        /*0060*/ 	.short	0x0001
        /*0062*/ 	.short	0x0008
        /*0064*/ 	.byte	0x00, 0xf4, 0x21, 0x00


	//----- nvinfo : EIATTR_KPARAM_INFO
	.align		4
.L_23:
        /*0068*/ 	.byte	0x04, 0x17
        /*006a*/ 	.short	(.L_25 - .L_24)
.L_24:
        /*006c*/ 	.word	0x00000000
        /*0070*/ 	.short	0x0000
        /*0072*/ 	.short	0x0000
        /*0074*/ 	.byte	0x00, 0xf4, 0x21, 0x00


	//----- nvinfo : EIATTR_SPARSE_MMA_MASK
	.align		4
.L_25:
        /*0078*/ 	.byte	0x03, 0x50
        /*007a*/ 	.short	0x0000


	//----- nvinfo : EIATTR_MAXREG_COUNT
	.align		4
        /*007c*/ 	.byte	0x03, 0x1b
        /*007e*/ 	.short	0x00ff


	//----- nvinfo : EIATTR_EXIT_INSTR_OFFSETS
	.align		4
        /*0080*/ 	.byte	0x04, 0x1c
        /*0082*/ 	.short	(.L_27 - .L_26)


	//   ....[0]....
.L_26:
        /*0084*/ 	.word	0x00000870


	//----- nvinfo : EIATTR_REQNTID
	.align		4
.L_27:
        /*0088*/ 	.byte	0x04, 0x10
        /*008a*/ 	.short	(.L_29 - .L_28)
.L_28:
        /*008c*/ 	.word	0x00000080
        /*0090*/ 	.word	0x00000001
        /*0094*/ 	.word	0x00000001


	//----- nvinfo : EIATTR_CBANK_PARAM_SIZE
	.align		4
.L_29:
        /*0098*/ 	.byte	0x03, 0x19
        /*009a*/ 	.short	0x0034


	//----- nvinfo : EIATTR_PARAM_CBANK
	.align		4
        /*009c*/ 	.byte	0x04, 0x0a
        /*009e*/ 	.short	(.L_31 - .L_30)
	.align		4
.L_30:
        /*00a0*/ 	.word	index@(.nv.constant0.triton_poi_fused__native_batch_norm_legit_no_training_mul_sigmoid_32)
        /*00a4*/ 	.short	0x0210
        /*00a6*/ 	.short	0x0034


	//----- nvinfo : EIATTR_SW_WAR
	.align		4
.L_31:
        /*00a8*/ 	.byte	0x04, 0x36
        /*00aa*/ 	.short	(.L_33 - .L_32)
.L_32:
        /*00ac*/ 	.word	0x00000008
.L_33:


//--------------------- .nv.callgraph             --------------------------
	.section	.nv.callgraph,"",@"SHT_CUDA_CALLGRAPH"
	.align	4
	.sectionentsize	8
	.align		4
        /*0000*/ 	.word	0x00000000
	.align		4
        /*0004*/ 	.word	0xffffffff
	.align		4
        /*0008*/ 	.word	0x00000000
	.align		4
        /*000c*/ 	.word	0xfffffffe
	.align		4
        /*0010*/ 	.word	0x00000000
	.align		4
        /*0014*/ 	.word	0xfffffffd
	.align		4
        /*0018*/ 	.word	0x00000000
	.align		4
        /*001c*/ 	.word	0xfffffffc


//--------------------- .nv.constant4             --------------------------
	.section	.nv.constant4,"a",@progbits
	.align	8
	.align		8
.nv.constant4:
        /*0000*/ 	.dword	_$_str
	.align		8
        /*0008*/ 	.dword	_$_str_$_2


//--------------------- .text.triton_poi_fused__native_batch_norm_legit_no_training_mul_sigmoid_32 --------------------------
	.section	.text.triton_poi_fused__native_batch_norm_legit_no_training_mul_sigmoid_32,"ax",@progbits
	.align	128
        .global         triton_poi_fused__native_batch_norm_legit_no_training_mul_sigmoid_32
        .type           triton_poi_fused__native_batch_norm_legit_no_training_mul_sigmoid_32,@function
        .size           triton_poi_fused__native_batch_norm_legit_no_training_mul_sigmoid_32,(.L_x_1 - triton_poi_fused__native_batch_norm_legit_no_training_mul_sigmoid_32)
        .other          triton_poi_fused__native_batch_norm_legit_no_training_mul_sigmoid_32,@"STO_CUDA_ENTRY STV_DEFAULT"
triton_poi_fused__native_batch_norm_legit_no_training_mul_sigmoid_32:
.text.triton_poi_fused__native_batch_norm_legit_no_training_mul_sigmoid_32:
[----:B------:R-:W-:Y:S01]  /*0000*/  LDC R1, c[0x0][0x28] ;  /* 0x00000a00ff017b82 */ /* 0x000fe20000000800 */
[----:B------:R-:W1:Y:S01]  /*0010*/  S2R R0, SR_TID.X ;  /* 0x0000000000007919 */ /* 0x000e620000002100 */
[----:B------:R-:W-:-:S06]  /*0020*/  HFMA2.MMA R2, -RZ, RZ, 0, 0 ;  /* 0x00000000ff027435 */ /* 0x000fcc00000001ff */
[----:B------:R-:W2:Y:S01]  /*0030*/  LDC.64 R20, c[0x0][0x228] ;  /* 0x00008a00ff147b82 */ /* 0x000ea20000000a00 */
[----:B------:R-:W-:Y:S01]  /*0040*/  ULDC.64 UR4, c[0x0][0x208] ;  /* 0x0000820000047ab9 */ /* 0x000fe20000000a00 */
[----:B------:R-:W3:Y:S06]  /*0050*/  S2R R3, SR_CTAID.X ;  /* 0x0000000000037919 */ /* 0x000eec0000002500 */
[----:B------:R-:W4:Y:S08]  /*0060*/  LDC.64 R16, c[0x0][0x218] ;  /* 0x00008600ff107b82 */ /* 0x000f300000000a00 */
[----:B------:R-:W5:Y:S08]  /*0070*/  LDC.64 R8, c[0x0][0x220] ;  /* 0x00008800ff087b82 */ /* 0x000f700000000a00 */
[----:B------:R-:W5:Y:S01]  /*0080*/  LDC.64 R12, c[0x0][0x230] ;  /* 0x00008c00ff0c7b82 */ /* 0x000f620000000a00 */
[----:B-1----:R-:W-:-:S04]  /*0090*/  SHF.L.U32 R0, R0, 0x2, RZ ;  /* 0x0000000200007819 */ /* 0x002fc800000006ff */
[----:B------:R-:W-:-:S04]  /*00a0*/  LOP3.LUT R0, R0, 0x1fc, RZ, 0xc0, !PT ;  /* 0x000001fc00007812 */ /* 0x000fc800078ec0ff */
[----:B---3--:R-:W-:-:S05]  /*00b0*/  LEA R3, R3, R0, 0x9 ;  /* 0x0000000003037211 */ /* 0x008fca00078e48ff */
[----:B------:R-:W-:-:S05]  /*00c0*/  IMAD.HI R0, R3, -0x77777777, R2 ;  /* 0x8888888903007827 */ /* 0x000fca00078e0202 */
[----:B------:R-:W-:-:S04]  /*00d0*/  SHF.R.U32.HI R5, RZ, 0x1f, R0 ;  /* 0x0000001fff057819 */ /* 0x000fc80000011600 */
[----:B------:R-:W-:-:S05]  /*00e0*/  LEA.HI.SX32 R5, R0, R5, 0x17 ;  /* 0x0000000500057211 */ /* 0x000fca00078fbaff */
[----:B------:R-:W-:Y:S02]  /*00f0*/  IMAD R0, R5, -0x3c0, R3 ;  /* 0xfffffc4005007824 */ /* 0x000fe400078e0203 */
[----:B------:R-:W1:Y:S02]  /*0100*/  LDC.64 R4, c[0x0][0x238] ;  /* 0x00008e00ff047b82 */ /* 0x000e640000000a00 */
[----:B--2---:R-:W-:-:S06]  /*0110*/  IMAD.WIDE R20, R0, 0x4, R20 ;  /* 0x0000000400147825 */ /* 0x004fcc00078e0214 */
[----:B------:R-:W2:Y:S01]  /*0120*/  LDG.E.EL.128 R20, desc[UR4][R20.64] ;  /* 0x0000000414147981 */ /* 0x000ea2000c2e1d00 */
[----:B----4-:R-:W-:-:S04]  /*0130*/  IMAD.WIDE R16, R3, 0x4, R16 ;  /* 0x0000000403107825 */ /* 0x010fc800078e0210 */
[C---:B-----5:R-:W-:Y:S02]  /*0140*/  IMAD.WIDE R8, R0.reuse, 0x4, R8 ;  /* 0x0000000400087825 */ /* 0x060fe400078e0208 */
[----:B------:R-:W3:Y:S04]  /*0150*/  LDG.E.128 R16, desc[UR4][R16.64] ;  /* 0x0000000410107981 */ /* 0x000ee8000c1e1d00 */
[----:B------:R-:W3:Y:S01]  /*0160*/  LDG.E.EL.128 R8, desc[UR4][R8.64] ;  /* 0x0000000408087981 */ /* 0x000ee2000c2e1d00 */
[----:B0-----:R-:W-:-:S04]  /*0170*/  IMAD.WIDE R12, R0, 0x4, R12 ;  /* 0x00000004000c7825 */ /* 0x001fc800078e020c */
[----:B-1----:R-:W-:Y:S02]  /*0180*/  IMAD.WIDE R4, R0, 0x4, R4 ;  /* 0x0000000400047825 */ /* 0x002fe400078e0204 */
[----:B------:R-:W4:Y:S04]  /*0190*/  LDG.E.EL.128 R12, desc[UR4][R12.64] ;  /* 0x000000040c0c7981 */ /* 0x000f28000c2e1d00 */
[----:B------:R-:W4:Y:S01]  /*01a0*/  LDG.E.EL.128 R4, desc[UR4][R4.64] ;  /* 0x0000000404047981 */ /* 0x000f22000c2e1d00 */
[----:B--2---:R-:W-:Y:S01]  /*01b0*/  FADD R20, R20, 9.9999997473787516356e-06 ;  /* 0x3727c5ac14147421 */ /* 0x004fe20000000000 */
[----:B------:R-:W-:Y:S01]  /*01c0*/  FADD R0, R21, 9.9999997473787516356e-06 ;  /* 0x3727c5ac15007421 */ /* 0x000fe20000000000 */
[----:B------:R-:W-:Y:S01]  /*01d0*/  FADD R22, R22, 9.9999997473787516356e-06 ;  /* 0x3727c5ac16167421 */ /* 0x000fe20000000000 */
[----:B------:R-:W-:Y:S01]  /*01e0*/  FADD R23, R23, 9.9999997473787516356e-06 ;  /* 0x3727c5ac17177421 */ /* 0x000fe20000000000 */
[----:B------:R-:W0:Y:S01]  /*01f0*/  MUFU.SQRT R24, R20 ;  /* 0x0000001400187308 */ /* 0x000e220000002000 */
[----:B---3--:R-:W-:-:S07]  /*0200*/  FADD R8, R16, -R8 ;  /* 0x8000000810087221 */ /* 0x008fce0000000000 */
[----:B------:R1:W2:Y:S01]  /*0210*/  MUFU.SQRT R2, R0 ;  /* 0x0000000000027308 */ /* 0x0002a20000002000 */
[----:B------:R-:W-:Y:S01]  /*0220*/  FADD R11, R19, -R11 ;  /* 0x8000000b130b7221 */ /* 0x000fe20000000000 */
[----:B------:R-:W-:Y:S01]  /*0230*/  FADD R9, R17, -R9 ;  /* 0x8000000911097221 */ /* 0x000fe20000000000 */
[----:B------:R-:W-:Y:S01]  /*0240*/  FADD R10, R18, -R10 ;  /* 0x8000000a120a7221 */ /* 0x000fe20000000000 */
[----:B0-----:R-:W-:-:S04]  /*0250*/  FSETP.GT.AND P6, PT, R24, 8.50705917302346158658e+37, PT ;  /* 0x7e8000001800780b */ /* 0x001fc80003fc4000 */
[----:B------:R0:W3:Y:S01]  /*0260*/  MUFU.SQRT R21, R23 ;  /* 0x0000001700157308 */ /* 0x0000e20000002000 */
[----:B------:R-:W-:Y:S02]  /*0270*/  FSETP.GEU.AND P5, PT, R24, 1.175494350822287508e-38, PT ;  /* 0x008000001800780b */ /* 0x000fe40003fae000 */
[----:B-1----:R-:W-:Y:S02]  /*0280*/  MOV R0, 0x3e800000 ;  /* 0x3e80000000007802 */ /* 0x002fe40000000f00 */
[----:B--2---:R-:W-:-:S03]  /*0290*/  FSETP.GT.AND P4, PT, R2, 8.50705917302346158658e+37, PT ;  /* 0x7e8000000200780b */ /* 0x004fc60003f84000 */
[----:B------:R-:W1:Y:S01]  /*02a0*/  MUFU.SQRT R22, R22 ;  /* 0x0000001600167308 */ /* 0x000e620000002000 */
[----:B------:R-:W-:Y:S02]  /*02b0*/  FSETP.GEU.AND P2, PT, R2, 1.175494350822287508e-38, PT ;  /* 0x008000000200780b */ /* 0x000fe40003f4e000 */
[----:B0-----:R-:W-:Y:S01]  /*02c0*/  FSEL R23, R0, 1, P6 ;  /* 0x3f80000000177808 */ /* 0x001fe20003000000 */
[----:B------:R-:W-:Y:S01]  /*02d0*/  @P6 FMUL R24, R24, 0.25 ;  /* 0x3e80000018186820 */ /* 0x000fe20000400000 */
[----:B---3--:R-:W-:-:S03]  /*02e0*/  FSETP.GT.AND P1, PT, R21, 8.50705917302346158658e+37, PT ;  /* 0x7e8000001500780b */ /* 0x008fc60003f24000 */
[----:B------:R-:W-:Y:S01]  /*02f0*/  @!P5 FMUL R24, R24, 16777216 ;  /* 0x4b8000001818d820 */ /* 0x000fe20000400000 */
[----:B------:R-:W-:Y:S01]  /*0300*/  FSETP.GEU.AND P6, PT, R21, 1.175494350822287508e-38, PT ;  /* 0x008000001500780b */ /* 0x000fe20003fce000 */
[----:B------:R-:W-:Y:S01]  /*0310*/  @!P5 FMUL R23, R23, 16777216 ;  /* 0x4b8000001717d820 */ /* 0x000fe20000400000 */
[----:B------:R-:W-:-:S03]  /*0320*/  @P4 FMUL R2, R2, 0.25 ;  /* 0x3e80000002024820 */ /* 0x000fc60000400000 */
[----:B------:R-:W0:Y:S01]  /*0330*/  MUFU.RCP R24, R24 ;  /* 0x0000001800187308 */ /* 0x000e220000001000 */
[----:B-1----:R-:W-:Y:S01]  /*0340*/  FSETP.GT.AND P3, PT, R22, 8.50705917302346158658e+37, PT ;  /* 0x7e8000001600780b */ /* 0x002fe20003f64000 */
[----:B------:R-:W-:Y:S01]  /*0350*/  @!P2 FMUL R2, R2, 16777216 ;  /* 0x4b8000000202a820 */ /* 0x000fe20000400000 */
[----:B------:R-:W-:Y:S02]  /*0360*/  FSETP.GEU.AND P0, PT, R22, 1.175494350822287508e-38, PT ;  /* 0x008000001600780b */ /* 0x000fe40003f0e000 */
[----:B------:R-:W-:Y:S01]  /*0370*/  FSEL R19, R0, 1, P3 ;  /* 0x3f80000000137808 */ /* 0x000fe20001800000 */
[----:B------:R-:W-:Y:S02]  /*0380*/  @P1 FMUL R21, R21, 0.25 ;  /* 0x3e80000015151820 */ /* 0x000fe40000400000 */
[----:B------:R-:W1:Y:S02]  /*0390*/  MUFU.RCP R2, R2 ;  /* 0x0000000200027308 */ /* 0x000e640000001000 */
[----:B------:R-:W-:-:S04]  /*03a0*/  @!P6 FMUL R21, R21, 16777216 ;  /* 0x4b8000001515e820 */ /* 0x000fc80000400000 */
[----:B------:R-:W-:Y:S01]  /*03b0*/  @P3 FMUL R22, R22, 0.25 ;  /* 0x3e80000016163820 */ /* 0x000fe20000400000 */
[----:B0-----:R-:W-:Y:S01]  /*03c0*/  FMUL R25, R24, R23 ;  /* 0x0000001718197220 */ /* 0x001fe20000400000 */
[----:B------:R-:W0:Y:S01]  /*03d0*/  MUFU.RCP R21, R21 ;  /* 0x0000001500157308 */ /* 0x000e220000001000 */
[----:B------:R-:W-:Y:S01]  /*03e0*/  FSEL R23, R0, 1, P4 ;  /* 0x3f80000000177808 */ /* 0x000fe20002000000 */
[----:B------:R-:W-:Y:S01]  /*03f0*/  @!P0 FMUL R22, R22, 16777216 ;  /* 0x4b80000016168820 */ /* 0x000fe20000400000 */
[----:B------:R-:W-:Y:S01]  /*0400*/  FMUL R25, R8, R25 ;  /* 0x0000001908197220 */ /* 0x000fe20000400000 */
[----:B------:R-:W-:Y:S01]  /*0410*/  FSEL R8, R0, 1, P1 ;  /* 0x3f80000000087808 */ /* 0x000fe20000800000 */
[----:B------:R-:W-:Y:S01]  /*0420*/  @!P0 FMUL R19, R19, 16777216 ;  /* 0x4b80000013138820 */ /* 0x000fe20000400000 */
[----:B------:R-:W-:Y:S01]  /*0430*/  @!P2 FMUL R23, R23, 16777216 ;  /* 0x4b8000001717a820 */ /* 0x000fe20000400000 */
[----:B----4-:R-:W-:Y:S01]  /*0440*/  FFMA R4, R12, R25, R4 ;  /* 0x000000190c047223 */ /* 0x010fe20000000004 */
[----:B------:R-:W2:Y:S01]  /*0450*/  MUFU.RCP R20, R22 ;  /* 0x0000001600147308 */ /* 0x000ea20000001000 */
[----:B------:R-:W-:Y:S01]  /*0460*/  @!P6 FMUL R8, R8, 16777216 ;  /* 0x4b8000000808e820 */ /* 0x000fe20000400000 */
[----:B-1----:R-:W-:-:S04]  /*0470*/  FMUL R2, R2, R23 ;  /* 0x0000001702027220 */ /* 0x002fc80000400000 */
[----:B------:R-:W-:Y:S01]  /*0480*/  FMUL R2, R9, R2 ;  /* 0x0000000209027220 */ /* 0x000fe20000400000 */
[----:B0-----:R-:W-:Y:S01]  /*0490*/  FMUL R8, R21, R8 ;  /* 0x0000000815087220 */ /* 0x001fe20000400000 */
[----:B------:R-:W-:Y:S02]  /*04a0*/  FADD R9, RZ, -R4 ;  /* 0x80000004ff097221 */ /* 0x000fe40000000000 */
[----:B------:R-:W-:Y:S01]  /*04b0*/  FFMA R5, R13, R2, R5 ;  /* 0x000000020d057223 */ /* 0x000fe20000000005 */
[----:B------:R-:W-:Y:S01]  /*04c0*/  FMUL R8, R11, R8 ;  /* 0x000000080b087220 */ /* 0x000fe20000400000 */
[----:B------:R-:W-:Y:S02]  /*04d0*/  FMUL R9, R9, 1.4426950216293334961 ;  /* 0x3fb8aa3b09097820 */ /* 0x000fe40000400000 */
[----:B------:R-:W-:Y:S01]  /*04e0*/  FADD R2, RZ, -R5 ;  /* 0x80000005ff027221 */ /* 0x000fe20000000000 */
[----:B--2---:R-:W-:Y:S01]  /*04f0*/  FMUL R19, R20, R19 ;  /* 0x0000001314137220 */ /* 0x004fe20000400000 */
[----:B------:R-:W-:Y:S01]  /*0500*/  FFMA R7, R15, R8, R7 ;  /* 0x000000080f077223 */ /* 0x000fe20000000007 */
[----:B------:R-:W-:-:S02]  /*0510*/  FSETP.GEU.AND P0, PT, R9, -126, PT ;  /* 0xc2fc00000900780b */ /* 0x000fc40003f0e000 */
[----:B------:R-:W-:Y:S01]  /*0520*/  FMUL R19, R10, R19 ;  /* 0x000000130a137220 */ /* 0x000fe20000400000 */
[----:B------:R-:W-:Y:S01]  /*0530*/  FMUL R10, R2, 1.4426950216293334961 ;  /* 0x3fb8aa3b020a7820 */ /* 0x000fe20000400000 */
[----:B------:R-:W-:Y:S02]  /*0540*/  FADD R2, RZ, -R7 ;  /* 0x80000007ff027221 */ /* 0x000fe40000000000 */
[----:B------:R-:W-:Y:S02]  /*0550*/  FFMA R6, R14, R19, R6 ;  /* 0x000000130e067223 */ /* 0x000fe40000000006 */
[----:B------:R-:W-:Y:S01]  /*0560*/  FMUL R13, R2, 1.4426950216293334961 ;  /* 0x3fb8aa3b020d7820 */ /* 0x000fe20000400000 */
[----:B------:R-:W-:Y:S01]  /*0570*/  FSETP.GEU.AND P1, PT, R10, -126, PT ;  /* 0xc2fc00000a00780b */ /* 0x000fe20003f2e000 */
[----:B------:R-:W-:-:S03]  /*0580*/  FADD R8, RZ, -R6 ;  /* 0x80000006ff087221 */ /* 0x000fc60000000000 */
[----:B------:R-:W-:Y:S01]  /*0590*/  FSETP.GEU.AND P3, PT, R13, -126, PT ;  /* 0xc2fc00000d00780b */ /* 0x000fe20003f6e000 */
[----:B------:R-:W-:Y:S01]  /*05a0*/  FMUL R11, R8, 1.4426950216293334961 ;  /* 0x3fb8aa3b080b7820 */ /* 0x000fe20000400000 */
[----:B------:R-:W-:-:S04]  /*05b0*/  @!P0 FMUL R9, R9, 0.5 ;  /* 0x3f00000009098820 */ /* 0x000fc80000400000 */
[----:B------:R-:W-:Y:S01]  /*05c0*/  FSETP.GEU.AND P2, PT, R11, -126, PT ;  /* 0xc2fc00000b00780b */ /* 0x000fe20003f4e000 */
[----:B------:R-:W0:Y:S02]  /*05d0*/  MUFU.EX2 R2, R9 ;  /* 0x0000000900027308 */ /* 0x000e240000000800 */
[----:B------:R-:W-:-:S04]  /*05e0*/  @!P1 FMUL R10, R10, 0.5 ;  /* 0x3f0000000a0a9820 */ /* 0x000fc80000400000 */
[----:B------:R-:W-:Y:S02]  /*05f0*/  @!P3 FMUL R13, R13, 0.5 ;  /* 0x3f0000000d0db820 */ /* 0x000fe40000400000 */
[----:B------:R-:W1:Y:S04]  /*0600*/  MUFU.EX2 R8, R10 ;  /* 0x0000000a00087308 */ /* 0x000e680000000800 */
[----:B------:R-:W-:Y:S01]  /*0610*/  @!P2 FMUL R11, R11, 0.5 ;  /* 0x3f0000000b0ba820 */ /* 0x000fe20000400000 */
[----:B0-----:R-:W-:-:S03]  /*0620*/  @!P0 FMUL R2, R2, R2 ;  /* 0x0000000202028220 */ /* 0x001fc60000400000 */
[----:B------:R0:W2:Y:S01]  /*0630*/  MUFU.EX2 R12, R11 ;  /* 0x0000000b000c7308 */ /* 0x0000a20000000800 */
[----:B------:R-:W-:Y:S01]  /*0640*/  FADD R2, R2, 1 ;  /* 0x3f80000002027421 */ /* 0x000fe20000000000 */
[----:B-1----:R-:W-:-:S06]  /*0650*/  @!P1 FMUL R8, R8, R8 ;  /* 0x0000000808089220 */ /* 0x002fcc0000400000 */
[----:B------:R-:W1:Y:S01]  /*0660*/  MUFU.EX2 R14, R13 ;  /* 0x0000000d000e7308 */ /* 0x000e620000000800 */
[----:B------:R-:W-:Y:S01]  /*0670*/  FSETP.GT.AND P0, PT, R2, 8.50705917302346158658e+37, PT ;  /* 0x7e8000000200780b */ /* 0x000fe20003f04000 */
[----:B------:R-:W-:Y:S02]  /*0680*/  FADD R15, R8, 1 ;  /* 0x3f800000080f7421 */ /* 0x000fe40000000000 */
[----:B------:R-:W3:Y:S01]  /*0690*/  LDC.64 R8, c[0x0][0x210] ;  /* 0x00008400ff087b82 */ /* 0x000ee20000000a00 */
[----:B0-----:R-:W-:Y:S01]  /*06a0*/  FSEL R11, R0, 1, P0 ;  /* 0x3f800000000b7808 */ /* 0x001fe20000000000 */
[----:B--2---:R-:W-:Y:S01]  /*06b0*/  @!P2 FMUL R12, R12, R12 ;  /* 0x0000000c0c0ca220 */ /* 0x004fe20000400000 */
[----:B------:R-:W-:-:S03]  /*06c0*/  FSETP.GT.AND P1, PT, R15, 8.50705917302346158658e+37, PT ;  /* 0x7e8000000f00780b */ /* 0x000fc60003f24000 */
[----:B------:R-:W-:Y:S01]  /*06d0*/  FADD R12, R12, 1 ;  /* 0x3f8000000c0c7421 */ /* 0x000fe20000000000 */
[----:B------:R-:W-:-:S03]  /*06e0*/  FSEL R10, R0, 1, P1 ;  /* 0x3f800000000a7808 */ /* 0x000fc60000800000 */
[----:B------:R-:W-:Y:S01]  /*06f0*/  @P0 FMUL R2, R2, 0.25 ;  /* 0x3e80000002020820 */ /* 0x000fe20000400000 */
[----:B-1----:R-:W-:Y:S01]  /*0700*/  @!P3 FMUL R14, R14, R14 ;  /* 0x0000000e0e0eb220 */ /* 0x002fe20000400000 */
[----:B------:R-:W-:-:S03]  /*0710*/  FSETP.GT.AND P2, PT, R12, 8.50705917302346158658e+37, PT ;  /* 0x7e8000000c00780b */ /* 0x000fc60003f44000 */
[----:B------:R-:W-:Y:S01]  /*0720*/  FADD R14, R14, 1 ;  /* 0x3f8000000e0e7421 */ /* 0x000fe20000000000 */
[----:B------:R-:W0:Y:S01]  /*0730*/  MUFU.RCP R2, R2 ;  /* 0x0000000200027308 */ /* 0x000e220000001000 */
[----:B------:R-:W-:Y:S01]  /*0740*/  @P1 FMUL R15, R15, 0.25 ;  /* 0x3e8000000f0f1820 */ /* 0x000fe20000400000 */
[----:B------:R-:W-:Y:S02]  /*0750*/  FSEL R13, R0, 1, P2 ;  /* 0x3f800000000d7808 */ /* 0x000fe40001000000 */
[----:B------:R-:W-:-:S04]  /*0760*/  FSETP.GT.AND P3, PT, R14, 8.50705917302346158658e+37, PT ;  /* 0x7e8000000e00780b */ /* 0x000fc80003f64000 */
[----:B------:R-:W1:Y:S01]  /*0770*/  MUFU.RCP R15, R15 ;  /* 0x0000000f000f7308 */ /* 0x000e620000001000 */
[----:B------:R-:W-:Y:S01]  /*0780*/  @P2 FMUL R12, R12, 0.25 ;  /* 0x3e8000000c0c2820 */ /* 0x000fe20000400000 */
[----:B------:R-:W-:Y:S01]  /*0790*/  FSEL R17, R0, 1, P3 ;  /* 0x3f80000000117808 */ /* 0x000fe20001800000 */
[----:B---3--:R-:W-:-:S04]  /*07a0*/  IMAD.WIDE R8, R3, 0x4, R8 ;  /* 0x0000000403087825 */ /* 0x008fc800078e0208 */
[----:B0-----:R-:W-:Y:S01]  /*07b0*/  FMUL R11, R2, R11 ;  /* 0x0000000b020b7220 */ /* 0x001fe20000400000 */
[----:B------:R-:W0:Y:S01]  /*07c0*/  MUFU.RCP R12, R12 ;  /* 0x0000000c000c7308 */ /* 0x000e220000001000 */
[----:B------:R-:W-:Y:S02]  /*07d0*/  @P3 FMUL R14, R14, 0.25 ;  /* 0x3e8000000e0e3820 */ /* 0x000fe40000400000 */
[----:B------:R-:W-:Y:S01]  /*07e0*/  FMUL R4, R4, R11 ;  /* 0x0000000b04047220 */ /* 0x000fe20000400000 */
[----:B-1----:R-:W-:-:S04]  /*07f0*/  FMUL R10, R15, R10 ;  /* 0x0000000a0f0a7220 */ /* 0x002fc80000400000 */
[----:B------:R-:W1:Y:S01]  /*0800*/  MUFU.RCP R14, R14 ;  /* 0x0000000e000e7308 */ /* 0x000e620000001000 */
[----:B------:R-:W-:Y:S01]  /*0810*/  FMUL R5, R5, R10 ;  /* 0x0000000a05057220 */ /* 0x000fe20000400000 */
[----:B0-----:R-:W-:-:S04]  /*0820*/  FMUL R13, R12, R13 ;  /* 0x0000000d0c0d7220 */ /* 0x001fc80000400000 */
[----:B------:R-:W-:Y:S01]  /*0830*/  FMUL R6, R6, R13 ;  /* 0x0000000d06067220 */ /* 0x000fe20000400000 */
[----:B-1----:R-:W-:-:S04]  /*0840*/  FMUL R0, R14, R17 ;  /* 0x000000110e007220 */ /* 0x002fc80000400000 */
[----:B------:R-:W-:-:S05]  /*0850*/  FMUL R7, R7, R0 ;  /* 0x0000000007077220 */ /* 0x000fca0000400000 */
[----:B------:R-:W-:Y:S01]  /*0860*/  STG.E.128 desc[UR4][R8.64], R4 ;  /* 0x0000000408007986 */ /* 0x000fe2000c101d04 */
[----:B------:R-:W-:Y:S05]  /*0870*/  EXIT ;  /* 0x000000000000794d */ /* 0x000fea0003800000 */
.L_x_0:
[----:B------:R-:W-:-:S00]  /*0880*/  BRA `(.L_x_0) ;  /* 0xfffffffc00fc7947 */ /* 0x000fc0000383ffff */
[----:B------:R-:W-:-:S00]  /*0890*/  NOP ;  /* 0x0000000000007918 */ /* 0x000fc00000000000 */
        /* <DEDUP_REMOVED lines=14> */
.L_x_1:


//--------------------- .nv.global.init           --------------------------
	.section	.nv.global.init,"aw",@progbits
.nv.global.init:
	.type		_$_str,@object
	.size		_$_str,(_$_str_$_2 - _$_str)
_$_str:
        /*0000*/ 	.byte	0x5f, 0x5f, 0x43, 0x55, 0x44, 0x41, 0x5f, 0x46, 0x54, 0x5a, 0x00
	.type		_$_str_$_2,@object
	.size		_$_str_$_2,(.L_1 - _$_str_$_2)
_$_str_$_2:
        /*000b*/ 	.byte	0x5f, 0x5f, 0x43, 0x55, 0x44, 0x41, 0x5f, 0x50, 0x52, 0x45, 0x43, 0x5f, 0x53, 0x51, 0x52, 0x54
        /*001b*/ 	.byte	0x00
.L_1:


//--------------------- .nv.constant0.triton_poi_fused__native_batch_norm_legit_no_training_mul_sigmoid_32 --------------------------
	.section	.nv.constant0.triton_poi_fused__native_batch_norm_legit_no_training_mul_sigmoid_32,"a",@progbits
	.sectionflags	@""
	.align	4
.nv.constant0.triton_poi_fused__native_batch_norm_legit_no_training_mul_sigmoid_32:
	.zero		580
